//
// Generated by NVIDIA NVVM Compiler
//
// Compiler Build ID: CL-36424714
// Cuda compilation tools, release 13.0, V13.0.88
// Based on NVVM 20.0.0
//

.version 9.0
.target sm_100
.address_size 64

	// .globl	_Z13print_indicesv
.extern .func  (.param .b32 func_retval0) vprintf
(
	.param .b64 vprintf_param_0,
	.param .b64 vprintf_param_1
)
;
.global .align 1 .b8 $str[31] = {66, 108, 111, 99, 107, 32, 40, 37, 100, 44, 37, 100, 41, 32, 32, 84, 104, 114, 101, 97, 100, 32, 40, 37, 100, 44, 37, 100, 41, 10};

.visible .entry _Z13print_indicesv()
{
	.local .align 16 .b8 	__local_depot0[16];
	.reg .b64 	%SP;
	.reg .b64 	%SPL;
	.reg .b32 	%r<7>;
	.reg .b64 	%rd<5>;

	mov.u64 	%SPL, __local_depot0;
	cvta.local.u64 	%SP, %SPL;
	add.u64 	%rd1, %SP, 0;
	add.u64 	%rd2, %SPL, 0;
	mov.u32 	%r1, %ctaid.x;
	mov.u32 	%r2, %ctaid.y;
	mov.u32 	%r3, %tid.x;
	mov.u32 	%r4, %tid.y;
	st.local.v4.u32 	[%rd2], {%r1, %r2, %r3, %r4};
	mov.u64 	%rd3, $str;
	cvta.global.u64 	%rd4, %rd3;
	{ // callseq 0, 0
	.param .b64 param0;
	st.param.b64 	[param0], %rd4;
	.param .b64 param1;
	st.param.b64 	[param1], %rd1;
	.param .b32 retval0;
	call.uni (retval0), 
	vprintf, 
	(
	param0, 
	param1
	);
	ld.param.b32 	%r5, [retval0];
	} // callseq 0
	ret;

}


// ===== COMPILED SASS (sm_100) =====

	.target	sm_100

	.elftype	@"ET_EXEC"


//--------------------- .note.nv.tkinfo           --------------------------
	.section	.note.nv.tkinfo,"",@"SHT_NOTE"
	.sectionflags	@"SHF_NOTE_NV_TKINFO"
	.tkinfo
        /*0018*/ 	.word	0x00000002
        /*0030*/ 	.string	""
        /*0030*/ 	.string	"ptxas"
        /*0030*/ 	.string	"Cuda compilation tools, release 13.0, V13.0.88"
        /*0030*/ 	.string	"Build cuda_13.0.r13.0/compiler.36424714_0"
        /*0030*/ 	.string	"-arch sm_100 -m 64 "



//--------------------- .note.nv.cuinfo           --------------------------
	.section	.note.nv.cuinfo,"",@"SHT_NOTE"
	.sectionflags	@"SHF_NOTE_NV_CUINFO"
        /*0018*/ 	.short	0x0002
        /*001a*/ 	.short	0x0064
        /*001c*/ 	.short	0x0082
	.zero		2


//--------------------- .nv.info                  --------------------------
	.section	.nv.info,"",@"SHT_CUDA_INFO"
	.align	4


	//----- nvinfo : EIATTR_REGCOUNT
	.align		4
        /*0000*/ 	.byte	0x04, 0x2f
        /*0002*/ 	.short	(.L_2 - .L_1)
	.align		4
.L_1:
        /*0004*/ 	.word	index@(_Z13print_indicesv)
        /*0008*/ 	.word	0x00000018


	//----- nvinfo : EIATTR_FRAME_SIZE
	.align		4
.L_2:
        /*000c*/ 	.byte	0x04, 0x11
        /*000e*/ 	.short	(.L_4 - .L_3)
	.align		4
.L_3:
        /*0010*/ 	.word	index@(_Z13print_indicesv)
        /*0014*/ 	.word	0x00000010


	//----- nvinfo : EIATTR_MIN_STACK_SIZE
	.align		4
.L_4:
        /*0018*/ 	.byte	0x04, 0x12
        /*001a*/ 	.short	(.L_6 - .L_5)
	.align		4
.L_5:
        /*001c*/ 	.word	index@(_Z13print_indicesv)
        /*0020*/ 	.word	0x00000010
.L_6:


//--------------------- .nv.compat                --------------------------
	.section	.nv.compat,"",@"SHT_CUDA_COMPAT_INFO"
	.align	4
        /*0000*/ 	.byte	0x02, 0x09, 0x00, 0x00, 0x02, 0x02, 0x01, 0x00, 0x02, 0x05, 0x05, 0x00, 0x03, 0x07, 0x01, 0x01
        /*0010*/ 	.byte	0x02, 0x03, 0x00, 0x00, 0x02, 0x06, 0x01, 0x00, 0x04, 0x0b, 0x08, 0x00, 0x09, 0x00, 0x00, 0x00
        /*0020*/ 	.byte	0x00, 0x00, 0x00, 0x00


//--------------------- .nv.info._Z13print_indicesv --------------------------
	.section	.nv.info._Z13print_indicesv,"",@"SHT_CUDA_INFO"
	.sectionflags	@""
	.align	4


	//----- nvinfo : EIATTR_CUDA_API_VERSION
	.align		4
        /*0000*/ 	.byte	0x04, 0x37
        /*0002*/ 	.short	(.L_8 - .L_7)
.L_7:
        /*0004*/ 	.word	0x00000082


	//----- nvinfo : EIATTR_SPARSE_MMA_MASK
	.align		4
.L_8:
        /*0008*/ 	.byte	0x03, 0x50
        /*000a*/ 	.short	0x0000


	//----- nvinfo : EIATTR_MAXREG_COUNT
	.align		4
        /*000c*/ 	.byte	0x03, 0x1b
        /*000e*/ 	.short	0x00ff


	//----- nvinfo : EIATTR_EXTERNS
	.align		4
        /*0010*/ 	.byte	0x04, 0x0f
        /*0012*/ 	.short	(.L_10 - .L_9)


	//   ....[0]....
	.align		4
.L_9:
        /*0014*/ 	.word	index@(vprintf)


	//----- nvinfo : EIATTR_MERCURY_ISA_VERSION
	.align		4
.L_10:
        /*0018*/ 	.byte	0x03, 0x5f
        /*001a*/ 	.short	0x0101


	//----- nvinfo : EIATTR_VRC_CTA_INIT_COUNT
	.align		4
        /*001c*/ 	.byte	0x02, 0x4a
	.zero		1
	.zero		1


	//----- nvinfo : EIATTR_SYSCALL_OFFSETS
	.align		4
        /*0020*/ 	.byte	0x04, 0x46
        /*0022*/ 	.short	(.L_12 - .L_11)


	//   ....[0]....
.L_11:
        /*0024*/ 	.word	0x00000110


	//----- nvinfo : EIATTR_EXIT_INSTR_OFFSETS
	.align		4
.L_12:
        /*0028*/ 	.byte	0x04, 0x1c
        /*002a*/ 	.short	(.L_14 - .L_13)


	//   ....[0]....
.L_13:
        /*002c*/ 	.word	0x00000120


	//----- nvinfo : EIATTR_SW_WAR
	.align		4
.L_14:
        /*0030*/ 	.byte	0x04, 0x36
        /*0032*/ 	.short	(.L_16 - .L_15)
.L_15:
        /*0034*/ 	.word	0x00000008
.L_16:


//--------------------- .nv.callgraph             --------------------------
	.section	.nv.callgraph,"",@"SHT_CUDA_CALLGRAPH"
	.align	4
	.sectionentsize	8
	.align		4
        /*0000*/ 	.word	0x00000000
	.align		4
        /*0004*/ 	.word	0xffffffff
	.align		4
        /*0008*/ 	.word	index@(_Z13print_indicesv)
	.align		4
        /*000c*/ 	.word	index@(vprintf)
	.align		4
        /*0010*/ 	.word	0x00000000
	.align		4
        /*0014*/ 	.word	0xfffffffe
	.align		4
        /*0018*/ 	.word	0x00000000
	.align		4
        /*001c*/ 	.word	0xfffffffd
	.align		4
        /*0020*/ 	.word	0x00000000
	.align		4
        /*0024*/ 	.word	0xfffffffc


//--------------------- .nv.constant4             --------------------------
	.section	.nv.constant4,"a",@progbits
	.align	8
	.align		8
.nv.constant4:
        /*0000*/ 	.dword	vprintf
	.align		8
        /*0008*/ 	.dword	$str


//--------------------- .text._Z13print_indicesv  --------------------------
	.section	.text._Z13print_indicesv,"ax",@progbits
	.align	128
        .global         _Z13print_indicesv
        .type           _Z13print_indicesv,@function
        .size           _Z13print_indicesv,(.L_x_2 - _Z13print_indicesv)
        .other          _Z13print_indicesv,@"STO_CUDA_ENTRY STV_DEFAULT"
_Z13print_indicesv:
.text._Z13print_indicesv:
[----:B------:R-:W0:Y:S01]  /*0000*/  LDC R1, c[0x0][0x37c] ;  /* 0x0000df00ff017b82 */ /* 0x000e220000000800 */
[----:B------:R-:W1:Y:S01]  /*0010*/  S2R R8, SR_CTAID.X ;  /* 0x0000000000087919 */ /* 0x000e620000002500 */
[----:B0-----:R-:W-:Y:S01]  /*0020*/  VIADD R1, R1, 0xfffffff0 ;  /* 0xfffffff001017836 */ /* 0x001fe20000000000 */
[----:B------:R-:W-:Y:S01]  /*0030*/  MOV R0, 0x0 ;  /* 0x0000000000007802 */ /* 0x000fe20000000f00 */
[----:B------:R-:W0:Y:S01]  /*0040*/  LDCU UR4, c[0x0][0x2f8] ;  /* 0x00005f00ff0477ac */ /* 0x000e220008000800 */
[----:B------:R-:W1:Y:S03]  /*0050*/  S2R R9, SR_CTAID.Y ;  /* 0x0000000000097919 */ /* 0x000e660000002600 */
[----:B------:R2:W3:Y:S01]  /*0060*/  LDC.64 R2, c[0x4][R0] ;  /* 0x0100000000027b82 */ /* 0x0004e20000000a00 */
[----:B------:R-:W4:Y:S01]  /*0070*/  LDCU.64 UR6, c[0x4][0x8] ;  /* 0x01000100ff0677ac */ /* 0x000f220008000a00 */
[----:B------:R-:W1:Y:S01]  /*0080*/  S2R R10, SR_TID.X ;  /* 0x00000000000a7919 */ /* 0x000e620000002100 */
[----:B------:R-:W5:Y:S01]  /*0090*/  LDCU UR5, c[0x0][0x2fc] ;  /* 0x00005f80ff0577ac */ /* 0x000f620008000800 */
[----:B------:R-:W1:Y:S01]  /*00a0*/  S2R R11, SR_TID.Y ;  /* 0x00000000000b7919 */ /* 0x000e620000002200 */
[----:B0-----:R-:W-:Y:S01]  /*00b0*/  IADD3 R6, P0, PT, R1, UR4, RZ ;  /* 0x0000000401067c10 */ /* 0x001fe2000ff1e0ff */
[----:B----4-:R-:W-:Y:S01]  /*00c0*/  IMAD.U32 R4, RZ, RZ, UR6 ;  /* 0x00000006ff047e24 */ /* 0x010fe2000f8e00ff */
[----:B------:R-:W-:-:S03]  /*00d0*/  MOV R5, UR7 ;  /* 0x0000000700057c02 */ /* 0x000fc60008000f00 */
[----:B-----5:R-:W-:Y:S01]  /*00e0*/  IMAD.X R7, RZ, RZ, UR5, P0 ;  /* 0x00000005ff077e24 */ /* 0x020fe200080e06ff */
[----:B-1----:R2:W-:Y:S07]  /*00f0*/  STL.128 [R1], R8 ;  /* 0x0000000801007387 */ /* 0x0025ee0000100c00 */
[----:B------:R-:W-:-:S07]  /*0100*/  LEPC R20, `(.L_x_0) ;  /* 0x000000001014794e */ /* 0x000fce0000000000 */
[----:B--23--:R-:W-:Y:S05]  /*0110*/  CALL.ABS.NOINC R2 ;  /* 0x0000000002007343 */ /* 0x00cfea0003c00000 */
.L_x_0:
[----:B------:R-:W-:Y:S05]  /*0120*/  EXIT ;  /* 0x000000000000794d */ /* 0x000fea0003800000 */
.L_x_1:
[----:B------:R-:W-:-:S00]  /*0130*/  BRA `(.L_x_1) ;  /* 0xfffffffc00fc7947 */ /* 0x000fc0000383ffff */
[----:B------:R-:W-:-:S00]  /*0140*/  NOP ;  /* 0x0000000000007918 */ /* 0x000fc00000000000 */
        /* <DEDUP_REMOVED lines=11> */
.L_x_2:


//--------------------- .nv.global.init           --------------------------
	.section	.nv.global.init,"aw",@progbits
.nv.global.init:
	.type		$str,@object
	.size		$str,(.L_0 - $str)
$str:
        /*0000*/ 	.byte	0x42, 0x6c, 0x6f, 0x63, 0x6b, 0x20, 0x28, 0x25, 0x64, 0x2c, 0x25, 0x64, 0x29, 0x20, 0x20, 0x54
        /*0010*/ 	.byte	0x68, 0x72, 0x65, 0x61, 0x64, 0x20, 0x28, 0x25, 0x64, 0x2c, 0x25, 0x64, 0x29, 0x0a, 0x00
.L_0:


//--------------------- .nv.shared.reserved.0     --------------------------
	.section	.nv.shared.reserved.0,"aw",@nobits
	.weak		__nv_reservedSMEM_offset_0_alias
	.size		__nv_reservedSMEM_offset_0_alias, 0, 64
	.other		__nv_reservedSMEM_offset_0_alias,@"STO_CUDA_RESERVED_SHARED STV_DEFAULT"
__nv_reservedSMEM_offset_0_alias:
	.zero		0
	.zero		64


//--------------------- .nv.constant0._Z13print_indicesv --------------------------
	.section	.nv.constant0._Z13print_indicesv,"a",@progbits
	.sectionflags	@""
	.align	4
.nv.constant0._Z13print_indicesv:
	.zero		896


//--------------------- SYMBOLS --------------------------

	.type		.nv.reservedSmem.offset0,@object
	.size		.nv.reservedSmem.offset0,0x4
	.type		vprintf,@function
